//
// Generated by NVIDIA NVVM Compiler
//
// Compiler Build ID: CL-36424714
// Cuda compilation tools, release 13.0, V13.0.88
// Based on NVVM 20.0.0
//

.version 9.0
.target sm_100
.address_size 64

	// .globl	_Z17saxpy_grid_stridePfPKffi

.visible .entry _Z17saxpy_grid_stridePfPKffi(
	.param .u64 .ptr .align 1 _Z17saxpy_grid_stridePfPKffi_param_0,
	.param .u64 .ptr .align 1 _Z17saxpy_grid_stridePfPKffi_param_1,
	.param .f32 _Z17saxpy_grid_stridePfPKffi_param_2,
	.param .u32 _Z17saxpy_grid_stridePfPKffi_param_3
)
{
	.reg .pred 	%p<7>;
	.reg .b32 	%r<31>;
	.reg .b32 	%f<17>;
	.reg .b64 	%rd<18>;

	ld.param.u64 	%rd3, [_Z17saxpy_grid_stridePfPKffi_param_0];
	ld.param.u64 	%rd4, [_Z17saxpy_grid_stridePfPKffi_param_1];
	ld.param.f32 	%f1, [_Z17saxpy_grid_stridePfPKffi_param_2];
	ld.param.u32 	%r12, [_Z17saxpy_grid_stridePfPKffi_param_3];
	cvta.to.global.u64 	%rd1, %rd3;
	cvta.to.global.u64 	%rd2, %rd4;
	mov.u32 	%r13, %ctaid.x;
	mov.u32 	%r14, %ntid.x;
	mov.u32 	%r15, %tid.x;
	mad.lo.s32 	%r29, %r13, %r14, %r15;
	mov.u32 	%r16, %nctaid.x;
	mul.lo.s32 	%r2, %r14, %r16;
	setp.ge.s32 	%p1, %r29, %r12;
	@%p1 bra 	$L__BB0_7;
	add.s32 	%r17, %r29, %r2;
	max.s32 	%r18, %r12, %r17;
	setp.lt.s32 	%p2, %r17, %r12;
	selp.u32 	%r19, 1, 0, %p2;
	add.s32 	%r20, %r17, %r19;
	sub.s32 	%r21, %r18, %r20;
	div.u32 	%r22, %r21, %r2;
	add.s32 	%r3, %r22, %r19;
	and.b32  	%r23, %r3, 3;
	setp.eq.s32 	%p3, %r23, 3;
	@%p3 bra 	$L__BB0_4;
	add.s32 	%r24, %r3, 1;
	and.b32  	%r25, %r24, 3;
	neg.s32 	%r27, %r25;
$L__BB0_3:
	.pragma "nounroll";
	mul.wide.s32 	%rd5, %r29, 4;
	add.s64 	%rd6, %rd1, %rd5;
	add.s64 	%rd7, %rd2, %rd5;
	ld.global.f32 	%f2, [%rd7];
	ld.global.f32 	%f3, [%rd6];
	fma.rn.f32 	%f4, %f1, %f2, %f3;
	st.global.f32 	[%rd6], %f4;
	add.s32 	%r29, %r29, %r2;
	add.s32 	%r27, %r27, 1;
	setp.ne.s32 	%p4, %r27, 0;
	@%p4 bra 	$L__BB0_3;
$L__BB0_4:
	setp.lt.u32 	%p5, %r3, 3;
	@%p5 bra 	$L__BB0_7;
	mul.wide.s32 	%rd11, %r2, 4;
	shl.b32 	%r26, %r2, 2;
$L__BB0_6:
	mul.wide.s32 	%rd8, %r29, 4;
	add.s64 	%rd9, %rd2, %rd8;
	ld.global.f32 	%f5, [%rd9];
	add.s64 	%rd10, %rd1, %rd8;
	ld.global.f32 	%f6, [%rd10];
	fma.rn.f32 	%f7, %f1, %f5, %f6;
	st.global.f32 	[%rd10], %f7;
	add.s64 	%rd12, %rd9, %rd11;
	ld.global.f32 	%f8, [%rd12];
	add.s64 	%rd13, %rd10, %rd11;
	ld.global.f32 	%f9, [%rd13];
	fma.rn.f32 	%f10, %f1, %f8, %f9;
	st.global.f32 	[%rd13], %f10;
	add.s64 	%rd14, %rd12, %rd11;
	ld.global.f32 	%f11, [%rd14];
	add.s64 	%rd15, %rd13, %rd11;
	ld.global.f32 	%f12, [%rd15];
	fma.rn.f32 	%f13, %f1, %f11, %f12;
	st.global.f32 	[%rd15], %f13;
	add.s64 	%rd16, %rd14, %rd11;
	ld.global.f32 	%f14, [%rd16];
	add.s64 	%rd17, %rd15, %rd11;
	ld.global.f32 	%f15, [%rd17];
	fma.rn.f32 	%f16, %f1, %f14, %f15;
	st.global.f32 	[%rd17], %f16;
	add.s32 	%r29, %r26, %r29;
	setp.lt.s32 	%p6, %r29, %r12;
	@%p6 bra 	$L__BB0_6;
$L__BB0_7:
	ret;

}


// ===== COMPILED SASS (sm_100) =====

	.target	sm_100

	.elftype	@"ET_EXEC"


//--------------------- .note.nv.tkinfo           --------------------------
	.section	.note.nv.tkinfo,"",@"SHT_NOTE"
	.sectionflags	@"SHF_NOTE_NV_TKINFO"
	.tkinfo
        /*0018*/ 	.word	0x00000002
        /*0030*/ 	.string	""
        /*0030*/ 	.string	"ptxas"
        /*0030*/ 	.string	"Cuda compilation tools, release 13.0, V13.0.88"
        /*0030*/ 	.string	"Build cuda_13.0.r13.0/compiler.36424714_0"
        /*0030*/ 	.string	"-arch sm_100 -m 64 "



//--------------------- .note.nv.cuinfo           --------------------------
	.section	.note.nv.cuinfo,"",@"SHT_NOTE"
	.sectionflags	@"SHF_NOTE_NV_CUINFO"
        /*0018*/ 	.short	0x0002
        /*001a*/ 	.short	0x0064
        /*001c*/ 	.short	0x0082
	.zero		2


//--------------------- .nv.info                  --------------------------
	.section	.nv.info,"",@"SHT_CUDA_INFO"
	.align	4


	//----- nvinfo : EIATTR_REGCOUNT
	.align		4
        /*0000*/ 	.byte	0x04, 0x2f
        /*0002*/ 	.short	(.L_1 - .L_0)
	.align		4
.L_0:
        /*0004*/ 	.word	index@(_Z17saxpy_grid_stridePfPKffi)
        /*0008*/ 	.word	0x00000018


	//----- nvinfo : EIATTR_FRAME_SIZE
	.align		4
.L_1:
        /*000c*/ 	.byte	0x04, 0x11
        /*000e*/ 	.short	(.L_3 - .L_2)
	.align		4
.L_2:
        /*0010*/ 	.word	index@(_Z17saxpy_grid_stridePfPKffi)
        /*0014*/ 	.word	0x00000000


	//----- nvinfo : EIATTR_MIN_STACK_SIZE
	.align		4
.L_3:
        /*0018*/ 	.byte	0x04, 0x12
        /*001a*/ 	.short	(.L_5 - .L_4)
	.align		4
.L_4:
        /*001c*/ 	.word	index@(_Z17saxpy_grid_stridePfPKffi)
        /*0020*/ 	.word	0x00000000
.L_5:


//--------------------- .nv.compat                --------------------------
	.section	.nv.compat,"",@"SHT_CUDA_COMPAT_INFO"
	.align	4
        /*0000*/ 	.byte	0x02, 0x09, 0x00, 0x00, 0x02, 0x02, 0x01, 0x00, 0x02, 0x05, 0x05, 0x00, 0x03, 0x07, 0x01, 0x01
        /*0010*/ 	.byte	0x02, 0x03, 0x00, 0x00, 0x02, 0x06, 0x01, 0x00, 0x04, 0x0b, 0x08, 0x00, 0x09, 0x00, 0x00, 0x00
        /*0020*/ 	.byte	0x00, 0x00, 0x00, 0x00


//--------------------- .nv.info._Z17saxpy_grid_stridePfPKffi --------------------------
	.section	.nv.info._Z17saxpy_grid_stridePfPKffi,"",@"SHT_CUDA_INFO"
	.sectionflags	@""
	.align	4


	//----- nvinfo : EIATTR_CUDA_API_VERSION
	.align		4
        /*0000*/ 	.byte	0x04, 0x37
        /*0002*/ 	.short	(.L_7 - .L_6)
.L_6:
        /*0004*/ 	.word	0x00000082


	//----- nvinfo : EIATTR_KPARAM_INFO
	.align		4
.L_7:
        /*0008*/ 	.byte	0x04, 0x17
        /*000a*/ 	.short	(.L_9 - .L_8)
.L_8:
        /*000c*/ 	.word	0x00000000
        /*0010*/ 	.short	0x0003
        /*0012*/ 	.short	0x0014
        /*0014*/ 	.byte	0x00, 0xf0, 0x11, 0x00


	//----- nvinfo : EIATTR_KPARAM_INFO
	.align		4
.L_9:
        /*0018*/ 	.byte	0x04, 0x17
        /*001a*/ 	.short	(.L_11 - .L_10)
.L_10:
        /*001c*/ 	.word	0x00000000
        /*0020*/ 	.short	0x0002
        /*0022*/ 	.short	0x0010
        /*0024*/ 	.byte	0x00, 0xf0, 0x11, 0x00


	//----- nvinfo : EIATTR_KPARAM_INFO
	.align		4
.L_11:
        /*0028*/ 	.byte	0x04, 0x17
        /*002a*/ 	.short	(.L_13 - .L_12)
.L_12:
        /*002c*/ 	.word	0x00000000
        /*0030*/ 	.short	0x0001
        /*0032*/ 	.short	0x0008
        /*0034*/ 	.byte	0x00, 0xf5, 0x21, 0x00


	//----- nvinfo : EIATTR_KPARAM_INFO
	.align		4
.L_13:
        /*0038*/ 	.byte	0x04, 0x17
        /*003a*/ 	.short	(.L_15 - .L_14)
.L_14:
        /*003c*/ 	.word	0x00000000
        /*0040*/ 	.short	0x0000
        /*0042*/ 	.short	0x0000
        /*0044*/ 	.byte	0x00, 0xf5, 0x21, 0x00


	//----- nvinfo : EIATTR_SPARSE_MMA_MASK
	.align		4
.L_15:
        /*0048*/ 	.byte	0x03, 0x50
        /*004a*/ 	.short	0x0000


	//----- nvinfo : EIATTR_MAXREG_COUNT
	.align		4
        /*004c*/ 	.byte	0x03, 0x1b
        /*004e*/ 	.short	0x00ff


	//----- nvinfo : EIATTR_MERCURY_ISA_VERSION
	.align		4
        /*0050*/ 	.byte	0x03, 0x5f
        /*0052*/ 	.short	0x0101


	//----- nvinfo : EIATTR_VRC_CTA_INIT_COUNT
	.align		4
        /*0054*/ 	.byte	0x02, 0x4a
	.zero		1
	.zero		1


	//----- nvinfo : EIATTR_EXIT_INSTR_OFFSETS
	.align		4
        /*0058*/ 	.byte	0x04, 0x1c
        /*005a*/ 	.short	(.L_17 - .L_16)


	//   ....[0]....
.L_16:
        /*005c*/ 	.word	0x00000090


	//   ....[1]....
        /*0060*/ 	.word	0x000003a0


	//   ....[2]....
        /*0064*/ 	.word	0x00000580


	//----- nvinfo : EIATTR_CRS_STACK_SIZE
	.align		4
.L_17:
        /*0068*/ 	.byte	0x04, 0x1e
        /*006a*/ 	.short	(.L_19 - .L_18)
.L_18:
        /*006c*/ 	.word	0x00000000


	//----- nvinfo : EIATTR_CBANK_PARAM_SIZE
	.align		4
.L_19:
        /*0070*/ 	.byte	0x03, 0x19
        /*0072*/ 	.short	0x0018


	//----- nvinfo : EIATTR_PARAM_CBANK
	.align		4
        /*0074*/ 	.byte	0x04, 0x0a
        /*0076*/ 	.short	(.L_21 - .L_20)
	.align		4
.L_20:
        /*0078*/ 	.word	index@(.nv.constant0._Z17saxpy_grid_stridePfPKffi)
        /*007c*/ 	.short	0x0380
        /*007e*/ 	.short	0x0018


	//----- nvinfo : EIATTR_SW_WAR
	.align		4
.L_21:
        /*0080*/ 	.byte	0x04, 0x36
        /*0082*/ 	.short	(.L_23 - .L_22)
.L_22:
        /*0084*/ 	.word	0x00000008
.L_23:


//--------------------- .nv.callgraph             --------------------------
	.section	.nv.callgraph,"",@"SHT_CUDA_CALLGRAPH"
	.align	4
	.sectionentsize	8
	.align		4
        /*0000*/ 	.word	0x00000000
	.align		4
        /*0004*/ 	.word	0xffffffff
	.align		4
        /*0008*/ 	.word	0x00000000
	.align		4
        /*000c*/ 	.word	0xfffffffe
	.align		4
        /*0010*/ 	.word	0x00000000
	.align		4
        /*0014*/ 	.word	0xfffffffd
	.align		4
        /*0018*/ 	.word	0x00000000
	.align		4
        /*001c*/ 	.word	0xfffffffc


//--------------------- .text._Z17saxpy_grid_stridePfPKffi --------------------------
	.section	.text._Z17saxpy_grid_stridePfPKffi,"ax",@progbits
	.align	128
        .global         _Z17saxpy_grid_stridePfPKffi
        .type           _Z17saxpy_grid_stridePfPKffi,@function
        .size           _Z17saxpy_grid_stridePfPKffi,(.L_x_5 - _Z17saxpy_grid_stridePfPKffi)
        .other          _Z17saxpy_grid_stridePfPKffi,@"STO_CUDA_ENTRY STV_DEFAULT"
_Z17saxpy_grid_stridePfPKffi:
.text._Z17saxpy_grid_stridePfPKffi:
[----:B------:R-:W-:Y:S01]  /*0000*/  LDC R1, c[0x0][0x37c] ;  /* 0x0000df00ff017b82 */ /* 0x000fe20000000800 */
[----:B------:R-:W0:Y:S07]  /*0010*/  S2R R3, SR_TID.X ;  /* 0x0000000000037919 */ /* 0x000e2e0000002100 */
[----:B------:R-:W0:Y:S01]  /*0020*/  S2UR UR4, SR_CTAID.X ;  /* 0x00000000000479c3 */ /* 0x000e220000002500 */
[----:B------:R-:W1:Y:S07]  /*0030*/  LDCU UR6, c[0x0][0x394] ;  /* 0x00007280ff0677ac */ /* 0x000e6e0008000800 */
[----:B------:R-:W0:Y:S01]  /*0040*/  LDC R0, c[0x0][0x360] ;  /* 0x0000d800ff007b82 */ /* 0x000e220000000800 */
[----:B------:R-:W2:Y:S01]  /*0050*/  LDCU UR5, c[0x0][0x370] ;  /* 0x00006e00ff0577ac */ /* 0x000ea20008000800 */
[----:B0-----:R-:W-:-:S02]  /*0060*/  IMAD R3, R0, UR4, R3 ;  /* 0x0000000400037c24 */ /* 0x001fc4000f8e0203 */
[----:B--2---:R-:W-:-:S03]  /*0070*/  IMAD R0, R0, UR5, RZ ;  /* 0x0000000500007c24 */ /* 0x004fc6000f8e02ff */
[----:B-1----:R-:W-:-:S13]  /*0080*/  ISETP.GE.AND P0, PT, R3, UR6, PT ;  /* 0x0000000603007c0c */ /* 0x002fda000bf06270 */
[----:B------:R-:W-:Y:S05]  /*0090*/  @P0 EXIT ;  /* 0x000000000000094d */ /* 0x000fea0003800000 */
[----:B------:R-:W0:Y:S01]  /*00a0*/  I2F.U32.RP R8, R0 ;  /* 0x0000000000087306 */ /* 0x000e220000209000 */
[C---:B------:R-:W-:Y:S01]  /*00b0*/  IMAD.IADD R2, R0.reuse, 0x1, R3 ;  /* 0x0000000100027824 */ /* 0x040fe200078e0203 */
[----:B------:R-:W-:Y:S01]  /*00c0*/  IADD3 R9, PT, PT, RZ, -R0, RZ ;  /* 0x80000000ff097210 */ /* 0x000fe20007ffe0ff */
[----:B------:R-:W1:Y:S01]  /*00d0*/  LDCU UR8, c[0x0][0x390] ;  /* 0x00007200ff0877ac */ /* 0x000e620008000800 */
[----:B------:R-:W-:Y:S01]  /*00e0*/  ISETP.NE.U32.AND P2, PT, R0, RZ, PT ;  /* 0x000000ff0000720c */ /* 0x000fe20003f45070 */
[----:B------:R-:W-:Y:S01]  /*00f0*/  BSSY.RECONVERGENT B0, `(.L_x_0) ;  /* 0x000002a000007945 */ /* 0x000fe20003800200 */
[C---:B------:R-:W-:Y:S01]  /*0100*/  ISETP.GE.AND P0, PT, R2.reuse, UR6, PT ;  /* 0x0000000602007c0c */ /* 0x040fe2000bf06270 */
[----:B------:R-:W2:Y:S01]  /*0110*/  LDCU.64 UR4, c[0x0][0x358] ;  /* 0x00006b00ff0477ac */ /* 0x000ea20008000a00 */
[----:B------:R-:W-:Y:S02]  /*0120*/  VIMNMX R7, PT, PT, R2, UR6, !PT ;  /* 0x0000000602077c48 */ /* 0x000fe4000ffe0100 */
[----:B------:R-:W-:Y:S01]  /*0130*/  SEL R6, RZ, 0x1, P0 ;  /* 0x00000001ff067807 */ /* 0x000fe20000000000 */
[----:B------:R-:W3:Y:S03]  /*0140*/  LDCU UR7, c[0x0][0x390] ;  /* 0x00007200ff0777ac */ /* 0x000ee60008000800 */
[----:B------:R-:W-:Y:S01]  /*0150*/  IADD3 R7, PT, PT, R7, -R2, -R6 ;  /* 0x8000000207077210 */ /* 0x000fe20007ffe806 */
[----:B0-----:R-:W0:Y:S02]  /*0160*/  MUFU.RCP R8, R8 ;  /* 0x0000000800087308 */ /* 0x001e240000001000 */
[----:B0-----:R-:W-:-:S06]  /*0170*/  IADD3 R4, PT, PT, R8, 0xffffffe, RZ ;  /* 0x0ffffffe08047810 */ /* 0x001fcc0007ffe0ff */
[----:B------:R0:W4:Y:S02]  /*0180*/  F2I.FTZ.U32.TRUNC.NTZ R5, R4 ;  /* 0x0000000400057305 */ /* 0x000124000021f000 */
[----:B0-----:R-:W-:Y:S02]  /*0190*/  HFMA2 R4, -RZ, RZ, 0, 0 ;  /* 0x00000000ff047431 */ /* 0x001fe400000001ff */
[----:B----4-:R-:W-:-:S04]  /*01a0*/  IMAD R9, R9, R5, RZ ;  /* 0x0000000509097224 */ /* 0x010fc800078e02ff */
[----:B------:R-:W-:-:S06]  /*01b0*/  IMAD.HI.U32 R8, R5, R9, R4 ;  /* 0x0000000905087227 */ /* 0x000fcc00078e0004 */
[----:B------:R-:W-:-:S05]  /*01c0*/  IMAD.HI.U32 R5, R8, R7, RZ ;  /* 0x0000000708057227 */ /* 0x000fca00078e00ff */
[----:B------:R-:W-:-:S05]  /*01d0*/  IADD3 R2, PT, PT, -R5, RZ, RZ ;  /* 0x000000ff05027210 */ /* 0x000fca0007ffe1ff */
[----:B------:R-:W-:-:S05]  /*01e0*/  IMAD R7, R0, R2, R7 ;  /* 0x0000000200077224 */ /* 0x000fca00078e0207 */
[----:B------:R-:W-:-:S13]  /*01f0*/  ISETP.GE.U32.AND P0, PT, R7, R0, PT ;  /* 0x000000000700720c */ /* 0x000fda0003f06070 */
[----:B------:R-:W-:Y:S01]  /*0200*/  @P0 IMAD.IADD R7, R7, 0x1, -R0 ;  /* 0x0000000107070824 */ /* 0x000fe200078e0a00 */
[----:B------:R-:W-:-:S04]  /*0210*/  @P0 IADD3 R5, PT, PT, R5, 0x1, RZ ;  /* 0x0000000105050810 */ /* 0x000fc80007ffe0ff */
[----:B------:R-:W-:-:S13]  /*0220*/  ISETP.GE.U32.AND P1, PT, R7, R0, PT ;  /* 0x000000000700720c */ /* 0x000fda0003f26070 */
[----:B------:R-:W-:Y:S02]  /*0230*/  @P1 IADD3 R5, PT, PT, R5, 0x1, RZ ;  /* 0x0000000105051810 */ /* 0x000fe40007ffe0ff */
[----:B------:R-:W-:-:S05]  /*0240*/  @!P2 LOP3.LUT R5, RZ, R0, RZ, 0x33, !PT ;  /* 0x00000000ff05a212 */ /* 0x000fca00078e33ff */
[----:B------:R-:W-:-:S05]  /*0250*/  IMAD.IADD R2, R6, 0x1, R5 ;  /* 0x0000000106027824 */ /* 0x000fca00078e0205 */
[C---:B------:R-:W-:Y:S02]  /*0260*/  LOP3.LUT R4, R2.reuse, 0x3, RZ, 0xc0, !PT ;  /* 0x0000000302047812 */ /* 0x040fe400078ec0ff */
[----:B------:R-:W-:Y:S02]  /*0270*/  ISETP.GE.U32.AND P1, PT, R2, 0x3, PT ;  /* 0x000000030200780c */ /* 0x000fe40003f26070 */
[----:B------:R-:W-:-:S13]  /*0280*/  ISETP.NE.AND P0, PT, R4, 0x3, PT ;  /* 0x000000030400780c */ /* 0x000fda0003f05270 */
[----:B-123--:R-:W-:Y:S05]  /*0290*/  @!P0 BRA `(.L_x_1) ;  /* 0x00000000003c8947 */ /* 0x00efea0003800000 */
[----:B------:R-:W0:Y:S01]  /*02a0*/  LDC.64 R8, c[0x0][0x380] ;  /* 0x0000e000ff087b82 */ /* 0x000e220000000a00 */
[----:B------:R-:W-:-:S04]  /*02b0*/  IADD3 R2, PT, PT, R2, 0x1, RZ ;  /* 0x0000000102027810 */ /* 0x000fc80007ffe0ff */
[----:B------:R-:W-:-:S03]  /*02c0*/  LOP3.LUT R2, R2, 0x3, RZ, 0xc0, !PT ;  /* 0x0000000302027812 */ /* 0x000fc600078ec0ff */
[----:B------:R-:W1:Y:S01]  /*02d0*/  LDC.64 R10, c[0x0][0x388] ;  /* 0x0000e200ff0a7b82 */ /* 0x000e620000000a00 */
[----:B------:R-:W-:-:S07]  /*02e0*/  IADD3 R2, PT, PT, -R2, RZ, RZ ;  /* 0x000000ff02027210 */ /* 0x000fce0007ffe1ff */
.L_x_2:
[----:B-1----:R-:W-:-:S04]  /*02f0*/  IMAD.WIDE R6, R3, 0x4, R10 ;  /* 0x0000000403067825 */ /* 0x002fc800078e020a */
[----:B0-2---:R-:W-:Y:S02]  /*0300*/  IMAD.WIDE R4, R3, 0x4, R8 ;  /* 0x0000000403047825 */ /* 0x005fe400078e0208 */
[----:B------:R-:W2:Y:S04]  /*0310*/  LDG.E R6, desc[UR4][R6.64] ;  /* 0x0000000406067981 */ /* 0x000ea8000c1e1900 */
[----:B------:R-:W2:Y:S01]  /*0320*/  LDG.E R13, desc[UR4][R4.64] ;  /* 0x00000004040d7981 */ /* 0x000ea2000c1e1900 */
[----:B------:R-:W-:Y:S01]  /*0330*/  VIADD R2, R2, 0x1 ;  /* 0x0000000102027836 */ /* 0x000fe20000000000 */
[----:B------:R-:W-:-:S04]  /*0340*/  IADD3 R3, PT, PT, R0, R3, RZ ;  /* 0x0000000300037210 */ /* 0x000fc80007ffe0ff */
[----:B------:R-:W-:Y:S01]  /*0350*/  ISETP.NE.AND P0, PT, R2, RZ, PT ;  /* 0x000000ff0200720c */ /* 0x000fe20003f05270 */
[----:B--2---:R-:W-:-:S05]  /*0360*/  FFMA R13, R6, UR7, R13 ;  /* 0x00000007060d7c23 */ /* 0x004fca000800000d */
[----:B------:R2:W-:Y:S07]  /*0370*/  STG.E desc[UR4][R4.64], R13 ;  /* 0x0000000d04007986 */ /* 0x0005ee000c101904 */
[----:B------:R-:W-:Y:S05]  /*0380*/  @P0 BRA `(.L_x_2) ;  /* 0xfffffffc00d80947 */ /* 0x000fea000383ffff */
.L_x_1:
[----:B------:R-:W-:Y:S05]  /*0390*/  BSYNC.RECONVERGENT B0 ;  /* 0x0000000000007941 */ /* 0x000fea0003800200 */
.L_x_0:
[----:B------:R-:W-:Y:S05]  /*03a0*/  @!P1 EXIT ;  /* 0x000000000000994d */ /* 0x000fea0003800000 */
.L_x_3:
[----:B-12---:R-:W0:Y:S08]  /*03b0*/  LDC.64 R4, c[0x0][0x388] ;  /* 0x0000e200ff047b82 */ /* 0x006e300000000a00 */
[----:B------:R-:W1:Y:S01]  /*03c0*/  LDC.64 R6, c[0x0][0x380] ;  /* 0x0000e000ff067b82 */ /* 0x000e620000000a00 */
[----:B0-----:R-:W-:-:S05]  /*03d0*/  IMAD.WIDE R12, R3, 0x4, R4 ;  /* 0x00000004030c7825 */ /* 0x001fca00078e0204 */
[----:B------:R-:W2:Y:S01]  /*03e0*/  LDG.E R2, desc[UR4][R12.64] ;  /* 0x000000040c027981 */ /* 0x000ea2000c1e1900 */
[----:B-1----:R-:W-:-:S05]  /*03f0*/  IMAD.WIDE R14, R3, 0x4, R6 ;  /* 0x00000004030e7825 */ /* 0x002fca00078e0206 */
[----:B------:R-:W2:Y:S01]  /*0400*/  LDG.E R5, desc[UR4][R14.64] ;  /* 0x000000040e057981 */ /* 0x000ea2000c1e1900 */
[----:B------:R-:W-:-:S04]  /*0410*/  IMAD.WIDE R6, R0, 0x4, R14 ;  /* 0x0000000400067825 */ /* 0x000fc800078e020e */
[----:B--2---:R-:W-:Y:S01]  /*0420*/  FFMA R17, R2, UR8, R5 ;  /* 0x0000000802117c23 */ /* 0x004fe20008000005 */
[----:B------:R-:W-:-:S04]  /*0430*/  IMAD.WIDE R4, R0, 0x4, R12 ;  /* 0x0000000400047825 */ /* 0x000fc800078e020c */
[----:B------:R0:W-:Y:S04]  /*0440*/  STG.E desc[UR4][R14.64], R17 ;  /* 0x000000110e007986 */ /* 0x0001e8000c101904 */
[----:B------:R-:W2:Y:S04]  /*0450*/  LDG.E R2, desc[UR4][R4.64] ;  /* 0x0000000404027981 */ /* 0x000ea8000c1e1900 */
[----:B------:R-:W2:Y:S01]  /*0460*/  LDG.E R9, desc[UR4][R6.64] ;  /* 0x0000000406097981 */ /* 0x000ea2000c1e1900 */
[----:B------:R-:W-:-:S04]  /*0470*/  IMAD.WIDE R10, R0, 0x4, R6 ;  /* 0x00000004000a7825 */ /* 0x000fc800078e0206 */
[----:B--2---:R-:W-:Y:S01]  /*0480*/  FFMA R19, R2, UR8, R9 ;  /* 0x0000000802137c23 */ /* 0x004fe20008000009 */
[----:B------:R-:W-:-:S04]  /*0490*/  IMAD.WIDE R8, R0, 0x4, R4 ;  /* 0x0000000400087825 */ /* 0x000fc800078e0204 */
[----:B------:R1:W-:Y:S04]  /*04a0*/  STG.E desc[UR4][R6.64], R19 ;  /* 0x0000001306007986 */ /* 0x0003e8000c101904 */
[----:B------:R-:W2:Y:S04]  /*04b0*/  LDG.E R2, desc[UR4][R8.64] ;  /* 0x0000000408027981 */ /* 0x000ea8000c1e1900 */
[----:B------:R-:W2:Y:S01]  /*04c0*/  LDG.E R13, desc[UR4][R10.64] ;  /* 0x000000040a0d7981 */ /* 0x000ea2000c1e1900 */
[----:B0-----:R-:W-:-:S04]  /*04d0*/  IMAD.WIDE R14, R0, 0x4, R10 ;  /* 0x00000004000e7825 */ /* 0x001fc800078e020a */
[----:B--2---:R-:W-:Y:S01]  /*04e0*/  FFMA R21, R2, UR8, R13 ;  /* 0x0000000802157c23 */ /* 0x004fe2000800000d */
[----:B------:R-:W-:-:S04]  /*04f0*/  IMAD.WIDE R12, R0, 0x4, R8 ;  /* 0x00000004000c7825 */ /* 0x000fc800078e0208 */
[----:B------:R1:W-:Y:S04]  /*0500*/  STG.E desc[UR4][R10.64], R21 ;  /* 0x000000150a007986 */ /* 0x0003e8000c101904 */
[----:B------:R-:W2:Y:S04]  /*0510*/  LDG.E R12, desc[UR4][R12.64] ;  /* 0x000000040c0c7981 */ /* 0x000ea8000c1e1900 */
[----:B------:R-:W2:Y:S01]  /*0520*/  LDG.E R5, desc[UR4][R14.64] ;  /* 0x000000040e057981 */ /* 0x000ea2000c1e1900 */
[----:B------:R-:W-:-:S04]  /*0530*/  LEA R3, R0, R3, 0x2 ;  /* 0x0000000300037211 */ /* 0x000fc800078e10ff */
[----:B------:R-:W-:Y:S01]  /*0540*/  ISETP.GE.AND P0, PT, R3, UR6, PT ;  /* 0x0000000603007c0c */ /* 0x000fe2000bf06270 */
[----:B--2---:R-:W-:-:S05]  /*0550*/  FFMA R5, R12, UR8, R5 ;  /* 0x000000080c057c23 */ /* 0x004fca0008000005 */
[----:B------:R1:W-:Y:S07]  /*0560*/  STG.E desc[UR4][R14.64], R5 ;  /* 0x000000050e007986 */ /* 0x0003ee000c101904 */
[----:B------:R-:W-:Y:S05]  /*0570*/  @!P0 BRA `(.L_x_3) ;  /* 0xfffffffc008c8947 */ /* 0x000fea000383ffff */
[----:B------:R-:W-:Y:S05]  /*0580*/  EXIT ;  /* 0x000000000000794d */ /* 0x000fea0003800000 */
.L_x_4:
[----:B------:R-:W-:-:S00]  /*0590*/  BRA `(.L_x_4) ;  /* 0xfffffffc00fc7947 */ /* 0x000fc0000383ffff */
[----:B------:R-:W-:-:S00]  /*05a0*/  NOP ;  /* 0x0000000000007918 */ /* 0x000fc00000000000 */
        /* <DEDUP_REMOVED lines=13> */
.L_x_5:


//--------------------- .nv.shared.reserved.0     --------------------------
	.section	.nv.shared.reserved.0,"aw",@nobits
	.weak		__nv_reservedSMEM_offset_0_alias
	.size		__nv_reservedSMEM_offset_0_alias, 0, 64
	.other		__nv_reservedSMEM_offset_0_alias,@"STO_CUDA_RESERVED_SHARED STV_DEFAULT"
__nv_reservedSMEM_offset_0_alias:
	.zero		0
	.zero		64


//--------------------- .nv.constant0._Z17saxpy_grid_stridePfPKffi --------------------------
	.section	.nv.constant0._Z17saxpy_grid_stridePfPKffi,"a",@progbits
	.sectionflags	@""
	.align	4
.nv.constant0._Z17saxpy_grid_stridePfPKffi:
	.zero		920


//--------------------- SYMBOLS --------------------------

	.type		.nv.reservedSmem.offset0,@object
	.size		.nv.reservedSmem.offset0,0x4
